//
// Generated by NVIDIA NVVM Compiler
//
// Compiler Build ID: CL-36424714
// Cuda compilation tools, release 13.0, V13.0.88
// Based on NVVM 20.0.0
//

.version 9.0
.target sm_100
.address_size 64

	// .globl	_Z19adjacent_differenceiPfS_

.visible .entry _Z19adjacent_differenceiPfS_(
	.param .u32 _Z19adjacent_differenceiPfS__param_0,
	.param .u64 .ptr .align 1 _Z19adjacent_differenceiPfS__param_1,
	.param .u64 .ptr .align 1 _Z19adjacent_differenceiPfS__param_2
)
{
	.reg .pred 	%p<2>;
	.reg .b32 	%r<5>;
	.reg .b32 	%f<5>;
	.reg .b64 	%rd<8>;

	ld.param.u64 	%rd3, [_Z19adjacent_differenceiPfS__param_1];
	ld.param.u64 	%rd4, [_Z19adjacent_differenceiPfS__param_2];
	cvta.to.global.u64 	%rd1, %rd4;
	cvta.to.global.u64 	%rd2, %rd3;
	mov.u32 	%r2, %ctaid.x;
	mov.u32 	%r3, %ntid.x;
	mov.u32 	%r4, %tid.x;
	mad.lo.s32 	%r1, %r2, %r3, %r4;
	setp.ne.s32 	%p1, %r1, 0;
	@%p1 bra 	$L__BB0_2;
	ld.global.f32 	%f4, [%rd2];
	st.global.f32 	[%rd1], %f4;
	bra.uni 	$L__BB0_3;
$L__BB0_2:
	mul.wide.s32 	%rd5, %r1, 4;
	add.s64 	%rd6, %rd2, %rd5;
	ld.global.f32 	%f1, [%rd6];
	ld.global.f32 	%f2, [%rd6+-4];
	sub.f32 	%f3, %f1, %f2;
	add.s64 	%rd7, %rd1, %rd5;
	st.global.f32 	[%rd7], %f3;
$L__BB0_3:
	ret;

}


// ===== COMPILED SASS (sm_100) =====

	.target	sm_100

	.elftype	@"ET_EXEC"


//--------------------- .note.nv.tkinfo           --------------------------
	.section	.note.nv.tkinfo,"",@"SHT_NOTE"
	.sectionflags	@"SHF_NOTE_NV_TKINFO"
	.tkinfo
        /*0018*/ 	.word	0x00000002
        /*0030*/ 	.string	""
        /*0030*/ 	.string	"ptxas"
        /*0030*/ 	.string	"Cuda compilation tools, release 13.0, V13.0.88"
        /*0030*/ 	.string	"Build cuda_13.0.r13.0/compiler.36424714_0"
        /*0030*/ 	.string	"-arch sm_100 -m 64 "



//--------------------- .note.nv.cuinfo           --------------------------
	.section	.note.nv.cuinfo,"",@"SHT_NOTE"
	.sectionflags	@"SHF_NOTE_NV_CUINFO"
        /*0018*/ 	.short	0x0002
        /*001a*/ 	.short	0x0064
        /*001c*/ 	.short	0x0082
	.zero		2


//--------------------- .nv.info                  --------------------------
	.section	.nv.info,"",@"SHT_CUDA_INFO"
	.align	4


	//----- nvinfo : EIATTR_REGCOUNT
	.align		4
        /*0000*/ 	.byte	0x04, 0x2f
        /*0002*/ 	.short	(.L_1 - .L_0)
	.align		4
.L_0:
        /*0004*/ 	.word	index@(_Z19adjacent_differenceiPfS_)
        /*0008*/ 	.word	0x0000000c


	//----- nvinfo : EIATTR_FRAME_SIZE
	.align		4
.L_1:
        /*000c*/ 	.byte	0x04, 0x11
        /*000e*/ 	.short	(.L_3 - .L_2)
	.align		4
.L_2:
        /*0010*/ 	.word	index@(_Z19adjacent_differenceiPfS_)
        /*0014*/ 	.word	0x00000000


	//----- nvinfo : EIATTR_MIN_STACK_SIZE
	.align		4
.L_3:
        /*0018*/ 	.byte	0x04, 0x12
        /*001a*/ 	.short	(.L_5 - .L_4)
	.align		4
.L_4:
        /*001c*/ 	.word	index@(_Z19adjacent_differenceiPfS_)
        /*0020*/ 	.word	0x00000000
.L_5:


//--------------------- .nv.compat                --------------------------
	.section	.nv.compat,"",@"SHT_CUDA_COMPAT_INFO"
	.align	4
        /*0000*/ 	.byte	0x02, 0x09, 0x00, 0x00, 0x02, 0x02, 0x01, 0x00, 0x02, 0x05, 0x05, 0x00, 0x03, 0x07, 0x01, 0x01
        /*0010*/ 	.byte	0x02, 0x03, 0x00, 0x00, 0x02, 0x06, 0x01, 0x00, 0x04, 0x0b, 0x08, 0x00, 0x09, 0x00, 0x00, 0x00
        /*0020*/ 	.byte	0x00, 0x00, 0x00, 0x00


//--------------------- .nv.info._Z19adjacent_differenceiPfS_ --------------------------
	.section	.nv.info._Z19adjacent_differenceiPfS_,"",@"SHT_CUDA_INFO"
	.sectionflags	@""
	.align	4


	//----- nvinfo : EIATTR_CUDA_API_VERSION
	.align		4
        /*0000*/ 	.byte	0x04, 0x37
        /*0002*/ 	.short	(.L_7 - .L_6)
.L_6:
        /*0004*/ 	.word	0x00000082


	//----- nvinfo : EIATTR_KPARAM_INFO
	.align		4
.L_7:
        /*0008*/ 	.byte	0x04, 0x17
        /*000a*/ 	.short	(.L_9 - .L_8)
.L_8:
        /*000c*/ 	.word	0x00000000
        /*0010*/ 	.short	0x0002
        /*0012*/ 	.short	0x0010
        /*0014*/ 	.byte	0x00, 0xf5, 0x21, 0x00


	//----- nvinfo : EIATTR_KPARAM_INFO
	.align		4
.L_9:
        /*0018*/ 	.byte	0x04, 0x17
        /*001a*/ 	.short	(.L_11 - .L_10)
.L_10:
        /*001c*/ 	.word	0x00000000
        /*0020*/ 	.short	0x0001
        /*0022*/ 	.short	0x0008
        /*0024*/ 	.byte	0x00, 0xf5, 0x21, 0x00


	//----- nvinfo : EIATTR_KPARAM_INFO
	.align		4
.L_11:
        /*0028*/ 	.byte	0x04, 0x17
        /*002a*/ 	.short	(.L_13 - .L_12)
.L_12:
        /*002c*/ 	.word	0x00000000
        /*0030*/ 	.short	0x0000
        /*0032*/ 	.short	0x0000
        /*0034*/ 	.byte	0x00, 0xf0, 0x11, 0x00


	//----- nvinfo : EIATTR_SPARSE_MMA_MASK
	.align		4
.L_13:
        /*0038*/ 	.byte	0x03, 0x50
        /*003a*/ 	.short	0x0000


	//----- nvinfo : EIATTR_MAXREG_COUNT
	.align		4
        /*003c*/ 	.byte	0x03, 0x1b
        /*003e*/ 	.short	0x00ff


	//----- nvinfo : EIATTR_MERCURY_ISA_VERSION
	.align		4
        /*0040*/ 	.byte	0x03, 0x5f
        /*0042*/ 	.short	0x0101


	//----- nvinfo : EIATTR_VRC_CTA_INIT_COUNT
	.align		4
        /*0044*/ 	.byte	0x02, 0x4a
	.zero		1
	.zero		1


	//----- nvinfo : EIATTR_EXIT_INSTR_OFFSETS
	.align		4
        /*0048*/ 	.byte	0x04, 0x1c
        /*004a*/ 	.short	(.L_15 - .L_14)


	//   ....[0]....
.L_14:
        /*004c*/ 	.word	0x000000c0


	//   ....[1]....
        /*0050*/ 	.word	0x00000150


	//----- nvinfo : EIATTR_CRS_STACK_SIZE
	.align		4
.L_15:
        /*0054*/ 	.byte	0x04, 0x1e
        /*0056*/ 	.short	(.L_17 - .L_16)
.L_16:
        /*0058*/ 	.word	0x00000000


	//----- nvinfo : EIATTR_CBANK_PARAM_SIZE
	.align		4
.L_17:
        /*005c*/ 	.byte	0x03, 0x19
        /*005e*/ 	.short	0x0018


	//----- nvinfo : EIATTR_PARAM_CBANK
	.align		4
        /*0060*/ 	.byte	0x04, 0x0a
        /*0062*/ 	.short	(.L_19 - .L_18)
	.align		4
.L_18:
        /*0064*/ 	.word	index@(.nv.constant0._Z19adjacent_differenceiPfS_)
        /*0068*/ 	.short	0x0380
        /*006a*/ 	.short	0x0018


	//----- nvinfo : EIATTR_SW_WAR
	.align		4
.L_19:
        /*006c*/ 	.byte	0x04, 0x36
        /*006e*/ 	.short	(.L_21 - .L_20)
.L_20:
        /*0070*/ 	.word	0x00000008
.L_21:


//--------------------- .nv.callgraph             --------------------------
	.section	.nv.callgraph,"",@"SHT_CUDA_CALLGRAPH"
	.align	4
	.sectionentsize	8
	.align		4
        /*0000*/ 	.word	0x00000000
	.align		4
        /*0004*/ 	.word	0xffffffff
	.align		4
        /*0008*/ 	.word	0x00000000
	.align		4
        /*000c*/ 	.word	0xfffffffe
	.align		4
        /*0010*/ 	.word	0x00000000
	.align		4
        /*0014*/ 	.word	0xfffffffd
	.align		4
        /*0018*/ 	.word	0x00000000
	.align		4
        /*001c*/ 	.word	0xfffffffc


//--------------------- .text._Z19adjacent_differenceiPfS_ --------------------------
	.section	.text._Z19adjacent_differenceiPfS_,"ax",@progbits
	.align	128
        .global         _Z19adjacent_differenceiPfS_
        .type           _Z19adjacent_differenceiPfS_,@function
        .size           _Z19adjacent_differenceiPfS_,(.L_x_2 - _Z19adjacent_differenceiPfS_)
        .other          _Z19adjacent_differenceiPfS_,@"STO_CUDA_ENTRY STV_DEFAULT"
_Z19adjacent_differenceiPfS_:
.text._Z19adjacent_differenceiPfS_:
[----:B------:R-:W-:Y:S01]  /*0000*/  LDC R1, c[0x0][0x37c] ;  /* 0x0000df00ff017b82 */ /* 0x000fe20000000800 */
[----:B------:R-:W0:Y:S07]  /*0010*/  S2R R0, SR_TID.X ;  /* 0x0000000000007919 */ /* 0x000e2e0000002100 */
[----:B------:R-:W0:Y:S08]  /*0020*/  S2UR UR4, SR_CTAID.X ;  /* 0x00000000000479c3 */ /* 0x000e300000002500 */
[----:B------:R-:W0:Y:S02]  /*0030*/  LDC R7, c[0x0][0x360] ;  /* 0x0000d800ff077b82 */ /* 0x000e240000000800 */
[----:B0-----:R-:W-:Y:S01]  /*0040*/  IMAD R7, R7, UR4, R0 ;  /* 0x0000000407077c24 */ /* 0x001fe2000f8e0200 */
[----:B------:R-:W0:Y:S04]  /*0050*/  LDCU.64 UR4, c[0x0][0x358] ;  /* 0x00006b00ff0477ac */ /* 0x000e280008000a00 */
[----:B------:R-:W-:-:S13]  /*0060*/  ISETP.NE.AND P0, PT, R7, RZ, PT ;  /* 0x000000ff0700720c */ /* 0x000fda0003f05270 */
[----:B------:R-:W-:Y:S05]  /*0070*/  @P0 BRA `(.L_x_0) ;  /* 0x0000000000140947 */ /* 0x000fea0003800000 */
[----:B------:R-:W0:Y:S02]  /*0080*/  LDC.64 R2, c[0x0][0x388] ;  /* 0x0000e200ff027b82 */ /* 0x000e240000000a00 */
[----:B0-----:R-:W2:Y:S06]  /*0090*/  LDG.E R3, desc[UR4][R2.64] ;  /* 0x0000000402037981 */ /* 0x001eac000c1e1900 */
[----:B------:R-:W2:Y:S02]  /*00a0*/  LDC.64 R4, c[0x0][0x390] ;  /* 0x0000e400ff047b82 */ /* 0x000ea40000000a00 */
[----:B--2---:R-:W-:Y:S01]  /*00b0*/  STG.E desc[UR4][R4.64], R3 ;  /* 0x0000000304007986 */ /* 0x004fe2000c101904 */
[----:B------:R-:W-:Y:S05]  /*00c0*/  EXIT ;  /* 0x000000000000794d */ /* 0x000fea0003800000 */
.L_x_0:
[----:B------:R-:W1:Y:S08]  /*00d0*/  LDC.64 R2, c[0x0][0x388] ;  /* 0x0000e200ff027b82 */ /* 0x000e700000000a00 */
[----:B------:R-:W2:Y:S01]  /*00e0*/  LDC.64 R4, c[0x0][0x390] ;  /* 0x0000e400ff047b82 */ /* 0x000ea20000000a00 */
[----:B-1----:R-:W-:-:S05]  /*00f0*/  IMAD.WIDE R2, R7, 0x4, R2 ;  /* 0x0000000407027825 */ /* 0x002fca00078e0202 */
[----:B0-----:R-:W3:Y:S04]  /*0100*/  LDG.E R0, desc[UR4][R2.64] ;  /* 0x0000000402007981 */ /* 0x001ee8000c1e1900 */
[----:B------:R-:W3:Y:S01]  /*0110*/  LDG.E R9, desc[UR4][R2.64+-0x4] ;  /* 0xfffffc0402097981 */ /* 0x000ee2000c1e1900 */
[----:B--2---:R-:W-:-:S04]  /*0120*/  IMAD.WIDE R4, R7, 0x4, R4 ;  /* 0x0000000407047825 */ /* 0x004fc800078e0204 */
[----:B---3--:R-:W-:-:S05]  /*0130*/  FADD R9, R0, -R9 ;  /* 0x8000000900097221 */ /* 0x008fca0000000000 */
[----:B------:R-:W-:Y:S01]  /*0140*/  STG.E desc[UR4][R4.64], R9 ;  /* 0x0000000904007986 */ /* 0x000fe2000c101904 */
[----:B------:R-:W-:Y:S05]  /*0150*/  EXIT ;  /* 0x000000000000794d */ /* 0x000fea0003800000 */
.L_x_1:
[----:B------:R-:W-:-:S00]  /*0160*/  BRA `(.L_x_1) ;  /* 0xfffffffc00fc7947 */ /* 0x000fc0000383ffff */
[----:B------:R-:W-:-:S00]  /*0170*/  NOP ;  /* 0x0000000000007918 */ /* 0x000fc00000000000 */
        /* <DEDUP_REMOVED lines=8> */
.L_x_2:


//--------------------- .nv.shared.reserved.0     --------------------------
	.section	.nv.shared.reserved.0,"aw",@nobits
	.weak		__nv_reservedSMEM_offset_0_alias
	.size		__nv_reservedSMEM_offset_0_alias, 0, 64
	.other		__nv_reservedSMEM_offset_0_alias,@"STO_CUDA_RESERVED_SHARED STV_DEFAULT"
__nv_reservedSMEM_offset_0_alias:
	.zero		0
	.zero		64


//--------------------- .nv.constant0._Z19adjacent_differenceiPfS_ --------------------------
	.section	.nv.constant0._Z19adjacent_differenceiPfS_,"a",@progbits
	.sectionflags	@""
	.align	4
.nv.constant0._Z19adjacent_differenceiPfS_:
	.zero		920


//--------------------- SYMBOLS --------------------------

	.type		.nv.reservedSmem.offset0,@object
	.size		.nv.reservedSmem.offset0,0x4
